//
// Generated by NVIDIA NVVM Compiler
//
// Compiler Build ID: CL-36424714
// Cuda compilation tools, release 13.0, V13.0.88
// Based on NVVM 20.0.0
//

.version 9.0
.target sm_100
.address_size 64

	// .globl	default_function_kernel

.visible .entry default_function_kernel(
	.param .u64 .ptr .align 1 default_function_kernel_param_0,
	.param .u64 .ptr .align 1 default_function_kernel_param_1
)
.maxntid 60
{
	.reg .b32 	%r<4>;
	.reg .b32 	%f<3>;
	.reg .b64 	%rd<8>;

	ld.param.u64 	%rd1, [default_function_kernel_param_0];
	ld.param.u64 	%rd2, [default_function_kernel_param_1];
	cvta.to.global.u64 	%rd3, %rd1;
	cvta.to.global.u64 	%rd4, %rd2;
	mov.u32 	%r1, %ctaid.x;
	mov.u32 	%r2, %tid.x;
	mad.lo.s32 	%r3, %r1, 60, %r2;
	mul.wide.u32 	%rd5, %r3, 4;
	add.s64 	%rd6, %rd4, %rd5;
	ld.global.nc.f32 	%f1, [%rd6];
	cvt.rmi.f32.f32 	%f2, %f1;
	add.s64 	%rd7, %rd3, %rd5;
	st.global.f32 	[%rd7], %f2;
	ret;

}


// ===== COMPILED SASS (sm_100) =====

	.target	sm_100

	.elftype	@"ET_EXEC"


//--------------------- .note.nv.tkinfo           --------------------------
	.section	.note.nv.tkinfo,"",@"SHT_NOTE"
	.sectionflags	@"SHF_NOTE_NV_TKINFO"
	.tkinfo
        /*0018*/ 	.word	0x00000002
        /*0030*/ 	.string	""
        /*0030*/ 	.string	"ptxas"
        /*0030*/ 	.string	"Cuda compilation tools, release 13.0, V13.0.88"
        /*0030*/ 	.string	"Build cuda_13.0.r13.0/compiler.36424714_0"
        /*0030*/ 	.string	"-arch sm_100 -m 64 "



//--------------------- .note.nv.cuinfo           --------------------------
	.section	.note.nv.cuinfo,"",@"SHT_NOTE"
	.sectionflags	@"SHF_NOTE_NV_CUINFO"
        /*0018*/ 	.short	0x0002
        /*001a*/ 	.short	0x0064
        /*001c*/ 	.short	0x0082
	.zero		2


//--------------------- .nv.info                  --------------------------
	.section	.nv.info,"",@"SHT_CUDA_INFO"
	.align	4


	//----- nvinfo : EIATTR_REGCOUNT
	.align		4
        /*0000*/ 	.byte	0x04, 0x2f
        /*0002*/ 	.short	(.L_1 - .L_0)
	.align		4
.L_0:
        /*0004*/ 	.word	index@(default_function_kernel)
        /*0008*/ 	.word	0x0000000c


	//----- nvinfo : EIATTR_FRAME_SIZE
	.align		4
.L_1:
        /*000c*/ 	.byte	0x04, 0x11
        /*000e*/ 	.short	(.L_3 - .L_2)
	.align		4
.L_2:
        /*0010*/ 	.word	index@(default_function_kernel)
        /*0014*/ 	.word	0x00000000


	//----- nvinfo : EIATTR_MIN_STACK_SIZE
	.align		4
.L_3:
        /*0018*/ 	.byte	0x04, 0x12
        /*001a*/ 	.short	(.L_5 - .L_4)
	.align		4
.L_4:
        /*001c*/ 	.word	index@(default_function_kernel)
        /*0020*/ 	.word	0x00000000
.L_5:


//--------------------- .nv.compat                --------------------------
	.section	.nv.compat,"",@"SHT_CUDA_COMPAT_INFO"
	.align	4
        /*0000*/ 	.byte	0x02, 0x09, 0x00, 0x00, 0x02, 0x02, 0x01, 0x00, 0x02, 0x05, 0x05, 0x00, 0x03, 0x07, 0x01, 0x01
        /*0010*/ 	.byte	0x02, 0x03, 0x00, 0x00, 0x02, 0x06, 0x01, 0x00, 0x04, 0x0b, 0x08, 0x00, 0x09, 0x00, 0x00, 0x00
        /*0020*/ 	.byte	0x00, 0x00, 0x00, 0x00


//--------------------- .nv.info.default_function_kernel --------------------------
	.section	.nv.info.default_function_kernel,"",@"SHT_CUDA_INFO"
	.sectionflags	@""
	.align	4


	//----- nvinfo : EIATTR_CUDA_API_VERSION
	.align		4
        /*0000*/ 	.byte	0x04, 0x37
        /*0002*/ 	.short	(.L_7 - .L_6)
.L_6:
        /*0004*/ 	.word	0x00000082


	//----- nvinfo : EIATTR_KPARAM_INFO
	.align		4
.L_7:
        /*0008*/ 	.byte	0x04, 0x17
        /*000a*/ 	.short	(.L_9 - .L_8)
.L_8:
        /*000c*/ 	.word	0x00000000
        /*0010*/ 	.short	0x0001
        /*0012*/ 	.short	0x0008
        /*0014*/ 	.byte	0x00, 0xf5, 0x21, 0x00


	//----- nvinfo : EIATTR_KPARAM_INFO
	.align		4
.L_9:
        /*0018*/ 	.byte	0x04, 0x17
        /*001a*/ 	.short	(.L_11 - .L_10)
.L_10:
        /*001c*/ 	.word	0x00000000
        /*0020*/ 	.short	0x0000
        /*0022*/ 	.short	0x0000
        /*0024*/ 	.byte	0x00, 0xf5, 0x21, 0x00


	//----- nvinfo : EIATTR_SPARSE_MMA_MASK
	.align		4
.L_11:
        /*0028*/ 	.byte	0x03, 0x50
        /*002a*/ 	.short	0x0000


	//----- nvinfo : EIATTR_MAXREG_COUNT
	.align		4
        /*002c*/ 	.byte	0x03, 0x1b
        /*002e*/ 	.short	0x00ff


	//----- nvinfo : EIATTR_MERCURY_ISA_VERSION
	.align		4
        /*0030*/ 	.byte	0x03, 0x5f
        /*0032*/ 	.short	0x0101


	//----- nvinfo : EIATTR_VRC_CTA_INIT_COUNT
	.align		4
        /*0034*/ 	.byte	0x02, 0x4a
	.zero		1
	.zero		1


	//----- nvinfo : EIATTR_EXIT_INSTR_OFFSETS
	.align		4
        /*0038*/ 	.byte	0x04, 0x1c
        /*003a*/ 	.short	(.L_13 - .L_12)


	//   ....[0]....
.L_12:
        /*003c*/ 	.word	0x000000c0


	//----- nvinfo : EIATTR_MAX_THREADS
	.align		4
.L_13:
        /*0040*/ 	.byte	0x04, 0x05
        /*0042*/ 	.short	(.L_15 - .L_14)
.L_14:
        /*0044*/ 	.word	0x0000003c
        /*0048*/ 	.word	0x00000001
        /*004c*/ 	.word	0x00000001


	//----- nvinfo : EIATTR_CBANK_PARAM_SIZE
	.align		4
.L_15:
        /*0050*/ 	.byte	0x03, 0x19
        /*0052*/ 	.short	0x0010


	//----- nvinfo : EIATTR_PARAM_CBANK
	.align		4
        /*0054*/ 	.byte	0x04, 0x0a
        /*0056*/ 	.short	(.L_17 - .L_16)
	.align		4
.L_16:
        /*0058*/ 	.word	index@(.nv.constant0.default_function_kernel)
        /*005c*/ 	.short	0x0380
        /*005e*/ 	.short	0x0010


	//----- nvinfo : EIATTR_SW_WAR
	.align		4
.L_17:
        /*0060*/ 	.byte	0x04, 0x36
        /*0062*/ 	.short	(.L_19 - .L_18)
.L_18:
        /*0064*/ 	.word	0x00000008
.L_19:


//--------------------- .nv.callgraph             --------------------------
	.section	.nv.callgraph,"",@"SHT_CUDA_CALLGRAPH"
	.align	4
	.sectionentsize	8
	.align		4
        /*0000*/ 	.word	0x00000000
	.align		4
        /*0004*/ 	.word	0xffffffff
	.align		4
        /*0008*/ 	.word	0x00000000
	.align		4
        /*000c*/ 	.word	0xfffffffe
	.align		4
        /*0010*/ 	.word	0x00000000
	.align		4
        /*0014*/ 	.word	0xfffffffd
	.align		4
        /*0018*/ 	.word	0x00000000
	.align		4
        /*001c*/ 	.word	0xfffffffc


//--------------------- .text.default_function_kernel --------------------------
	.section	.text.default_function_kernel,"ax",@progbits
	.align	128
        .global         default_function_kernel
        .type           default_function_kernel,@function
        .size           default_function_kernel,(.L_x_1 - default_function_kernel)
        .other          default_function_kernel,@"STO_CUDA_ENTRY STV_DEFAULT"
default_function_kernel:
.text.default_function_kernel:
[----:B------:R-:W-:Y:S01]  /*0000*/  LDC R1, c[0x0][0x37c] ;  /* 0x0000df00ff017b82 */ /* 0x000fe20000000800 */
[----:B------:R-:W0:Y:S07]  /*0010*/  S2R R7, SR_CTAID.X ;  /* 0x0000000000077919 */ /* 0x000e2e0000002500 */
[----:B------:R-:W1:Y:S01]  /*0020*/  LDC.64 R2, c[0x0][0x388] ;  /* 0x0000e200ff027b82 */ /* 0x000e620000000a00 */
[----:B------:R-:W2:Y:S01]  /*0030*/  LDCU.64 UR4, c[0x0][0x358] ;  /* 0x00006b00ff0477ac */ /* 0x000ea20008000a00 */
[----:B------:R-:W0:Y:S06]  /*0040*/  S2R R0, SR_TID.X ;  /* 0x0000000000007919 */ /* 0x000e2c0000002100 */
[----:B------:R-:W3:Y:S01]  /*0050*/  LDC.64 R4, c[0x0][0x380] ;  /* 0x0000e000ff047b82 */ /* 0x000ee20000000a00 */
[----:B0-----:R-:W-:-:S04]  /*0060*/  IMAD R7, R7, 0x3c, R0 ;  /* 0x0000003c07077824 */ /* 0x001fc800078e0200 */
[----:B-1----:R-:W-:-:S06]  /*0070*/  IMAD.WIDE.U32 R2, R7, 0x4, R2 ;  /* 0x0000000407027825 */ /* 0x002fcc00078e0002 */
[----:B--2---:R-:W2:Y:S01]  /*0080*/  LDG.E.CONSTANT R2, desc[UR4][R2.64] ;  /* 0x0000000402027981 */ /* 0x004ea2000c1e9900 */
[----:B---3--:R-:W-:Y:S01]  /*0090*/  IMAD.WIDE.U32 R4, R7, 0x4, R4 ;  /* 0x0000000407047825 */ /* 0x008fe200078e0004 */
[----:B--2---:R-:W0:Y:S04]  /*00a0*/  FRND.FLOOR R9, R2 ;  /* 0x0000000200097307 */ /* 0x004e280000205000 */
[----:B0-----:R-:W-:Y:S01]  /*00b0*/  STG.E desc[UR4][R4.64], R9 ;  /* 0x0000000904007986 */ /* 0x001fe2000c101904 */
[----:B------:R-:W-:Y:S05]  /*00c0*/  EXIT ;  /* 0x000000000000794d */ /* 0x000fea0003800000 */
.L_x_0:
[----:B------:R-:W-:-:S00]  /*00d0*/  BRA `(.L_x_0) ;  /* 0xfffffffc00fc7947 */ /* 0x000fc0000383ffff */
[----:B------:R-:W-:-:S00]  /*00e0*/  NOP ;  /* 0x0000000000007918 */ /* 0x000fc00000000000 */
        /* <DEDUP_REMOVED lines=9> */
.L_x_1:


//--------------------- .nv.shared.reserved.0     --------------------------
	.section	.nv.shared.reserved.0,"aw",@nobits
	.weak		__nv_reservedSMEM_offset_0_alias
	.size		__nv_reservedSMEM_offset_0_alias, 0, 64
	.other		__nv_reservedSMEM_offset_0_alias,@"STO_CUDA_RESERVED_SHARED STV_DEFAULT"
__nv_reservedSMEM_offset_0_alias:
	.zero		0
	.zero		64


//--------------------- .nv.constant0.default_function_kernel --------------------------
	.section	.nv.constant0.default_function_kernel,"a",@progbits
	.sectionflags	@""
	.align	4
.nv.constant0.default_function_kernel:
	.zero		912


//--------------------- SYMBOLS --------------------------

	.type		.nv.reservedSmem.offset0,@object
	.size		.nv.reservedSmem.offset0,0x4
